	.headerflags	@"EF_CUDA_TEXMODE_UNIFIED EF_CUDA_64BIT_ADDRESS EF_CUDA_ACCELERATORS EF_CUDA_SM90 EF_CUDA_VIRTUAL_SM(EF_CUDA_SM90)"
	.elftype	@"ET_EXEC"


//--------------------- .nv.info                  --------------------------
	.section	.nv.info,"",@"SHT_CUDA_INFO"
	.align	4


	//----- nvinfo : EIATTR_REGCOUNT
	.align		4
        /*0000*/ 	.byte	0x04, 0x2f
        /*0002*/ 	.short	(.L_3 - .L_2)
	.align		4
.L_2:
        /*0004*/ 	.word	index@(triton_poi_fused__native_batch_norm_legit_no_training_leaky_relu_1)
        /*0008*/ 	.word	0x00000012


	//----- nvinfo : EIATTR_MIN_STACK_SIZE
	.align		4
.L_3:
        /*000c*/ 	.byte	0x04, 0x12
        /*000e*/ 	.short	(.L_5 - .L_4)
	.align		4
.L_4:
        /*0010*/ 	.word	index@(triton_poi_fused__native_batch_norm_legit_no_training_leaky_relu_1)
        /*0014*/ 	.word	0x00000000


	//----- nvinfo : EIATTR_FRAME_SIZE
	.align		4
.L_5:
        /*0018*/ 	.byte	0x04, 0x11
        /*001a*/ 	.short	(.L_7 - .L_6)
	.align		4
.L_6:
        /*001c*/ 	.word	index@(triton_poi_fused__native_batch_norm_legit_no_training_leaky_relu_1)
        /*0020*/ 	.word	0x00000000


	//----- nvinfo : EIATTR_MIN_STACK_SIZE
	.align		4
.L_7:
        /*0024*/ 	.byte	0x04, 0x12
        /*0026*/ 	.short	(.L_9 - .L_8)
	.align		4
.L_8:
        /*0028*/ 	.word	index@(triton_poi_fused__native_batch_norm_legit_no_training_leaky_relu_1)
        /*002c*/ 	.word	0x00000000
.L_9:


//--------------------- .nv.info.triton_poi_fused__native_batch_norm_legit_no_training_leaky_relu_1 --------------------------
	.section	.nv.info.triton_poi_fused__native_batch_norm_legit_no_training_leaky_relu_1,"",@"SHT_CUDA_INFO"
	.sectionflags	@""
	.align	4


	//----- nvinfo : EIATTR_CUDA_API_VERSION
	.align		4
        /*0000*/ 	.byte	0x04, 0x37
        /*0002*/ 	.short	(.L_11 - .L_10)
.L_10:
        /*0004*/ 	.word	0x0000007c


	//----- nvinfo : EIATTR_KPARAM_INFO
	.align		4
.L_11:
        /*0008*/ 	.byte	0x04, 0x17
        /*000a*/ 	.short	(.L_13 - .L_12)
.L_12:
        /*000c*/ 	.word	0x00000000
        /*0010*/ 	.short	0x0006
        /*0012*/ 	.short	0x0030
        /*0014*/ 	.byte	0x00, 0xf0, 0x11, 0x00


	//----- nvinfo : EIATTR_KPARAM_INFO
	.align		4
.L_13:
        /*0018*/ 	.byte	0x04, 0x17
        /*001a*/ 	.short	(.L_15 - .L_14)
.L_14:
        /*001c*/ 	.word	0x00000000
        /*0020*/ 	.short	0x0005
        /*0022*/ 	.short	0x0028
        /*0024*/ 	.byte	0x00, 0xf4, 0x21, 0x00


	//----- nvinfo : EIATTR_KPARAM_INFO
	.align		4
.L_15:
        /*0028*/ 	.byte	0x04, 0x17
        /*002a*/ 	.short	(.L_17 - .L_16)
.L_16:
        /*002c*/ 	.word	0x00000000
        /*0030*/ 	.short	0x0004
        /*0032*/ 	.short	0x0020
        /*0034*/ 	.byte	0x00, 0xf4, 0x21, 0x00


	//----- nvinfo : EIATTR_KPARAM_INFO
	.align		4
.L_17:
        /*0038*/ 	.byte	0x04, 0x17
        /*003a*/ 	.short	(.L_19 - .L_18)
.L_18:
        /*003c*/ 	.word	0x00000000
        /*0040*/ 	.short	0x0003
        /*0042*/ 	.short	0x0018
        /*0044*/ 	.byte	0x00, 0xf4, 0x21, 0x00


	//----- nvinfo : EIATTR_KPARAM_INFO
	.align		4
.L_19:
        /*0048*/ 	.byte	0x04, 0x17
        /*004a*/ 	.short	(.L_21 - .L_20)
.L_20:
        /*004c*/ 	.word	0x00000000
        /*0050*/ 	.short	0x0002
        /*0052*/ 	.short	0x0010
        /*0054*/ 	.byte	0x00, 0xf4, 0x21, 0x00


	//----- nvinfo : EIATTR_KPARAM_INFO
	.align		4
.L_21:
        /*0058*/ 	.byte	0x04, 0x17
        /*005a*/ 	.short	(.L_23 - .L_22)
.L_22:
        /*005c*/ 	.word	0x00000000
        /*0060*/ 	.short	0x0001
        /*0062*/ 	.short	0x0008
        /*0064*/ 	.byte	0x00, 0xf4, 0x21, 0x00


	//----- nvinfo : EIATTR_KPARAM_INFO
	.align		4
.L_23:
        /*0068*/ 	.byte	0x04, 0x17
        /*006a*/ 	.short	(.L_25 - .L_24)
.L_24:
        /*006c*/ 	.word	0x00000000
        /*0070*/ 	.short	0x0000
        /*0072*/ 	.short	0x0000
        /*0074*/ 	.byte	0x00, 0xf4, 0x21, 0x00


	//----- nvinfo : EIATTR_SPARSE_MMA_MASK
	.align		4
.L_25:
        /*0078*/ 	.byte	0x03, 0x50
        /*007a*/ 	.short	0x0000


	//----- nvinfo : EIATTR_MAXREG_COUNT
	.align		4
        /*007c*/ 	.byte	0x03, 0x1b
        /*007e*/ 	.short	0x00ff


	//----- nvinfo : EIATTR_EXIT_INSTR_OFFSETS
	.align		4
        /*0080*/ 	.byte	0x04, 0x1c
        /*0082*/ 	.short	(.L_27 - .L_26)


	//   ....[0]....
.L_26:
        /*0084*/ 	.word	0x00000320


	//   ....[1]....
        /*0088*/ 	.word	0x00000340


	//----- nvinfo : EIATTR_REQNTID
	.align		4
.L_27:
        /*008c*/ 	.byte	0x04, 0x10
        /*008e*/ 	.short	(.L_29 - .L_28)
.L_28:
        /*0090*/ 	.word	0x00000080
        /*0094*/ 	.word	0x00000001
        /*0098*/ 	.word	0x00000001


	//----- nvinfo : EIATTR_CBANK_PARAM_SIZE
	.align		4
.L_29:
        /*009c*/ 	.byte	0x03, 0x19
        /*009e*/ 	.short	0x0034


	//----- nvinfo : EIATTR_PARAM_CBANK
	.align		4
        /*00a0*/ 	.byte	0x04, 0x0a
        /*00a2*/ 	.short	(.L_31 - .L_30)
	.align		4
.L_30:
        /*00a4*/ 	.word	index@(.nv.constant0.triton_poi_fused__native_batch_norm_legit_no_training_leaky_relu_1)
        /*00a8*/ 	.short	0x0210
        /*00aa*/ 	.short	0x0034


	//----- nvinfo : EIATTR_SW_WAR
	.align		4
.L_31:
        /*00ac*/ 	.byte	0x04, 0x36
        /*00ae*/ 	.short	(.L_33 - .L_32)
.L_32:
        /*00b0*/ 	.word	0x00000008
.L_33:


//--------------------- .nv.callgraph             --------------------------
	.section	.nv.callgraph,"",@"SHT_CUDA_CALLGRAPH"
	.align	4
	.sectionentsize	8
	.align		4
        /*0000*/ 	.word	0x00000000
	.align		4
        /*0004*/ 	.word	0xffffffff
	.align		4
        /*0008*/ 	.word	0x00000000
	.align		4
        /*000c*/ 	.word	0xfffffffe
	.align		4
        /*0010*/ 	.word	0x00000000
	.align		4
        /*0014*/ 	.word	0xfffffffd
	.align		4
        /*0018*/ 	.word	0x00000000
	.align		4
        /*001c*/ 	.word	0xfffffffc


//--------------------- .nv.constant4             --------------------------
	.section	.nv.constant4,"a",@progbits
	.align	8
	.align		8
.nv.constant4:
        /*0000*/ 	.dword	_$_str
	.align		8
        /*0008*/ 	.dword	_$_str_$_2


//--------------------- .text.triton_poi_fused__native_batch_norm_legit_no_training_leaky_relu_1 --------------------------
	.section	.text.triton_poi_fused__native_batch_norm_legit_no_training_leaky_relu_1,"ax",@progbits
	.align	128
        .global         triton_poi_fused__native_batch_norm_legit_no_training_leaky_relu_1
        .type           triton_poi_fused__native_batch_norm_legit_no_training_leaky_relu_1,@function
        .size           triton_poi_fused__native_batch_norm_legit_no_training_leaky_relu_1,(.L_x_1 - triton_poi_fused__native_batch_norm_legit_no_training_leaky_relu_1)
        .other          triton_poi_fused__native_batch_norm_legit_no_training_leaky_relu_1,@"STO_CUDA_ENTRY STV_DEFAULT"
triton_poi_fused__native_batch_norm_legit_no_training_leaky_relu_1:
.text.triton_poi_fused__native_batch_norm_legit_no_training_leaky_relu_1:
[----:B------:R-:W0:Y:S01]  /*0000*/  LDC R1, c[0x0][0x28] ;  /* 0x00000a00ff017b82 */ /* 0x000e220000000800 */
[----:B------:R-:W1:Y:S07]  /*0010*/  S2R R0, SR_TID.X ;  /* 0x0000000000007919 */ /* 0x000e6e0000002100 */
[----:B------:R-:W2:Y:S01]  /*0020*/  LDC.64 R6, c[0x0][0x228] ;  /* 0x00008a00ff067b82 */ /* 0x000ea20000000a00 */
[----:B------:R-:W-:Y:S01]  /*0030*/  CS2R R14, SRZ ;  /* 0x00000000000e7805 */ /* 0x000fe2000001ff00 */
[----:B------:R-:W-:Y:S01]  /*0040*/  ULDC.64 UR4, c[0x0][0x208] ;  /* 0x0000820000047ab9 */ /* 0x000fe20000000a00 */
[----:B------:R-:W3:Y:S05]  /*0050*/  S2R R3, SR_CTAID.X ;  /* 0x0000000000037919 */ /* 0x000eea0000002500 */
[----:B------:R-:W4:Y:S08]  /*0060*/  LDC.64 R4, c[0x0][0x220] ;  /* 0x00008800ff047b82 */ /* 0x000f300000000a00 */
[----:B------:R-:W5:Y:S08]  /*0070*/  LDC.64 R8, c[0x0][0x230] ;  /* 0x00008c00ff087b82 */ /* 0x000f700000000a00 */
[----:B------:R-:W5:Y:S01]  /*0080*/  LDC.64 R10, c[0x0][0x238] ;  /* 0x00008e00ff0a7b82 */ /* 0x000f620000000a00 */
[----:B-1----:R-:W-:-:S02]  /*0090*/  LOP3.LUT R0, R0, 0x7f, RZ, 0xc0, !PT ;  /* 0x0000007f00007812 */ /* 0x002fc400078ec0ff */
[----:B---3--:R-:W-:Y:S02]  /*00a0*/  SHF.R.S32.HI R2, RZ, 0x18, R3 ;  /* 0x00000018ff027819 */ /* 0x008fe40000011403 */
[----:B------:R-:W-:Y:S02]  /*00b0*/  LEA R0, R3, R0, 0x7 ;  /* 0x0000000003007211 */ /* 0x000fe400078e38ff */
[----:B------:R-:W-:Y:S02]  /*00c0*/  SGXT R3, R2, 0x1 ;  /* 0x000000010203781a */ /* 0x000fe40000000200 */
[----:B------:R-:W-:Y:S02]  /*00d0*/  ISETP.GE.AND P0, PT, R0, 0x80, PT ;  /* 0x000000800000780c */ /* 0x000fe40003f06270 */
[----:B------:R-:W-:-:S04]  /*00e0*/  LEA.HI R3, R3, R0, RZ, 0x4 ;  /* 0x0000000003037211 */ /* 0x000fc800078f20ff */
[----:B------:R-:W-:-:S04]  /*00f0*/  SHF.R.S32.HI R2, RZ, 0x4, R3 ;  /* 0x00000004ff027819 */ /* 0x000fc80000011403 */
[----:B------:R-:W-:-:S04]  /*0100*/  LEA.HI R3, R3, R2, RZ, 0x1 ;  /* 0x0000000203037211 */ /* 0x000fc800078f08ff */
[----:B------:R-:W-:-:S04]  /*0110*/  LOP3.LUT R3, R3, 0xfffffffe, RZ, 0xc0, !PT ;  /* 0xfffffffe03037812 */ /* 0x000fc800078ec0ff */
[----:B------:R-:W-:Y:S02]  /*0120*/  IADD3 R13, R2, -R3, RZ ;  /* 0x80000003020d7210 */ /* 0x000fe40007ffe0ff */
[----:B------:R-:W1:Y:S03]  /*0130*/  LDC.64 R2, c[0x0][0x218] ;  /* 0x00008600ff027b82 */ /* 0x000e660000000a00 */
[----:B--2---:R-:W-:-:S05]  /*0140*/  IMAD.WIDE R6, R13, 0x4, R6 ;  /* 0x000000040d067825 */ /* 0x004fca00078e0206 */
[----:B------:R5:W2:Y:S01]  /*0150*/  @!P0 LDG.E.EL R14, desc[UR4][R6.64] ;  /* 0x00000004060e8981 */ /* 0x000aa2000c2e1900 */
[----:B------:R-:W-:Y:S01]  /*0160*/  HFMA2.MMA R12, -RZ, RZ, 0, 0 ;  /* 0x00000000ff0c7435 */ /* 0x000fe200000001ff */
[----:B----4-:R-:W-:-:S05]  /*0170*/  IMAD.WIDE R4, R13, 0x4, R4 ;  /* 0x000000040d047825 */ /* 0x010fca00078e0204 */
[----:B------:R-:W3:Y:S01]  /*0180*/  @!P0 LDG.E.EL R15, desc[UR4][R4.64] ;  /* 0x00000004040f8981 */ /* 0x000ee2000c2e1900 */
[----:B-----5:R-:W-:-:S04]  /*0190*/  IMAD.WIDE R6, R13, 0x4, R8 ;  /* 0x000000040d067825 */ /* 0x020fc800078e0208 */
[----:B-1----:R-:W-:-:S04]  /*01a0*/  IMAD.WIDE R2, R0, 0x4, R2 ;  /* 0x0000000400027825 */ /* 0x002fc800078e0202 */
[----:B0-----:R-:W-:Y:S01]  /*01b0*/  IMAD.WIDE R8, R13, 0x4, R10 ;  /* 0x000000040d087825 */ /* 0x001fe200078e020a */
[----:B------:R0:W3:Y:S01]  /*01c0*/  @!P0 LDG.E R12, desc[UR4][R2.64] ;  /* 0x00000004020c8981 */ /* 0x0000e2000c1e1900 */
[----:B------:R-:W-:-:S06]  /*01d0*/  CS2R R10, SRZ ;  /* 0x00000000000a7805 */ /* 0x000fcc000001ff00 */
[----:B------:R-:W4:Y:S04]  /*01e0*/  @!P0 LDG.E.EL R10, desc[UR4][R6.64] ;  /* 0x00000004060a8981 */ /* 0x000f28000c2e1900 */
[----:B------:R-:W4:Y:S01]  /*01f0*/  @!P0 LDG.E.EL R11, desc[UR4][R8.64] ;  /* 0x00000004080b8981 */ /* 0x000f22000c2e1900 */
[----:B0-----:R-:W-:Y:S01]  /*0200*/  MOV R2, 0x3e800000 ;  /* 0x3e80000000027802 */ /* 0x001fe20000000f00 */
[----:B--2---:R-:W-:-:S04]  /*0210*/  FADD R14, R14, 9.9999997473787516356e-06 ;  /* 0x3727c5ac0e0e7421 */ /* 0x004fc80000000000 */
[----:B------:R-:W0:Y:S02]  /*0220*/  MUFU.SQRT R13, R14 ;  /* 0x0000000e000d7308 */ /* 0x000e240000002000 */
[C---:B0-----:R-:W-:Y:S02]  /*0230*/  FSETP.GT.AND P1, PT, R13.reuse, 8.50705917302346158658e+37, PT ;  /* 0x7e8000000d00780b */ /* 0x041fe40003f24000 */
[----:B------:R-:W-:-:S11]  /*0240*/  FSETP.GEU.AND P2, PT, R13, 1.175494350822287508e-38, PT ;  /* 0x008000000d00780b */ /* 0x000fd60003f4e000 */
[----:B------:R-:W-:-:S04]  /*0250*/  @P1 FMUL R13, R13, 0.25 ;  /* 0x3e8000000d0d1820 */ /* 0x000fc80000400000 */
[----:B------:R-:W-:-:S06]  /*0260*/  @!P2 FMUL R13, R13, 16777216 ;  /* 0x4b8000000d0da820 */ /* 0x000fcc0000400000 */
[----:B------:R-:W0:Y:S01]  /*0270*/  MUFU.RCP R13, R13 ;  /* 0x0000000d000d7308 */ /* 0x000e220000001000 */
[----:B------:R-:W-:Y:S01]  /*0280*/  FSEL R2, R2, 1, P1 ;  /* 0x3f80000002027808 */ /* 0x000fe20000800000 */
[----:B---3--:R-:W-:-:S04]  /*0290*/  FADD R12, -R15, R12 ;  /* 0x0000000c0f0c7221 */ /* 0x008fc80000000100 */
[----:B------:R-:W-:-:S04]  /*02a0*/  @!P2 FMUL R2, R2, 16777216 ;  /* 0x4b8000000202a820 */ /* 0x000fc80000400000 */
[----:B0-----:R-:W-:Y:S02]  /*02b0*/  FMUL R5, R13, R2 ;  /* 0x000000020d057220 */ /* 0x001fe40000400000 */
[----:B------:R-:W0:Y:S02]  /*02c0*/  LDC.64 R2, c[0x0][0x210] ;  /* 0x00008400ff027b82 */ /* 0x000e240000000a00 */
[----:B------:R-:W-:-:S04]  /*02d0*/  FMUL R12, R12, R5 ;  /* 0x000000050c0c7220 */ /* 0x000fc80000400000 */
[----:B----4-:R-:W-:-:S05]  /*02e0*/  FFMA R11, R12, R10, R11 ;  /* 0x0000000a0c0b7223 */ /* 0x010fca000000000b */
[----:B------:R-:W-:Y:S01]  /*02f0*/  FSETP.GT.AND P1, PT, R11, RZ, PT ;  /* 0x000000ff0b00720b */ /* 0x000fe20003f24000 */
[----:B0-----:R-:W-:-:S12]  /*0300*/  IMAD.WIDE R2, R0, 0x4, R2 ;  /* 0x0000000400027825 */ /* 0x001fd800078e0202 */
[----:B------:R-:W-:Y:S01]  /*0310*/  @!P1 FMUL R11, R11, 0.10000000149011611938 ;  /* 0x3dcccccd0b0b9820 */ /* 0x000fe20000400000 */
[----:B------:R-:W-:Y:S06]  /*0320*/  @P0 EXIT ;  /* 0x000000000000094d */ /* 0x000fec0003800000 */
[----:B------:R-:W-:Y:S01]  /*0330*/  STG.E desc[UR4][R2.64], R11 ;  /* 0x0000000b02007986 */ /* 0x000fe2000c101904 */
[----:B------:R-:W-:Y:S05]  /*0340*/  EXIT ;  /* 0x000000000000794d */ /* 0x000fea0003800000 */
.L_x_0:
[----:B------:R-:W-:-:S00]  /*0350*/  BRA `(.L_x_0) ;  /* 0xfffffffc00fc7947 */ /* 0x000fc0000383ffff */
[----:B------:R-:W-:-:S00]  /*0360*/  NOP ;  /* 0x0000000000007918 */ /* 0x000fc00000000000 */
        /* <DEDUP_REMOVED lines=9> */
.L_x_1:


//--------------------- .nv.global.init           --------------------------
	.section	.nv.global.init,"aw",@progbits
.nv.global.init:
	.type		_$_str,@object
	.size		_$_str,(_$_str_$_2 - _$_str)
_$_str:
        /*0000*/ 	.byte	0x5f, 0x5f, 0x43, 0x55, 0x44, 0x41, 0x5f, 0x46, 0x54, 0x5a, 0x00
	.type		_$_str_$_2,@object
	.size		_$_str_$_2,(.L_1 - _$_str_$_2)
_$_str_$_2:
        /*000b*/ 	.byte	0x5f, 0x5f, 0x43, 0x55, 0x44, 0x41, 0x5f, 0x50, 0x52, 0x45, 0x43, 0x5f, 0x53, 0x51, 0x52, 0x54
        /*001b*/ 	.byte	0x00
.L_1:


//--------------------- .nv.constant0.triton_poi_fused__native_batch_norm_legit_no_training_leaky_relu_1 --------------------------
	.section	.nv.constant0.triton_poi_fused__native_batch_norm_legit_no_training_leaky_relu_1,"a",@progbits
	.sectionflags	@""
	.align	4
.nv.constant0.triton_poi_fused__native_batch_norm_legit_no_training_leaky_relu_1:
	.zero		580
